//
// Generated by NVIDIA NVVM Compiler
//
// Compiler Build ID: CL-36424714
// Cuda compilation tools, release 13.0, V13.0.88
// Based on NVVM 20.0.0
//

.version 9.0
.target sm_100
.address_size 64

	// .globl	_Z13softmaxKernelPfS_i
.extern .shared .align 16 .b8 shared_data[];

.visible .entry _Z13softmaxKernelPfS_i(
	.param .u64 .ptr .align 1 _Z13softmaxKernelPfS_i_param_0,
	.param .u64 .ptr .align 1 _Z13softmaxKernelPfS_i_param_1,
	.param .u32 _Z13softmaxKernelPfS_i_param_2
)
{
	.reg .pred 	%p<13>;
	.reg .b32 	%r<36>;
	.reg .b32 	%f<40>;
	.reg .b64 	%rd<12>;

	ld.param.u64 	%rd3, [_Z13softmaxKernelPfS_i_param_0];
	ld.param.u64 	%rd4, [_Z13softmaxKernelPfS_i_param_1];
	ld.param.u32 	%r19, [_Z13softmaxKernelPfS_i_param_2];
	cvta.to.global.u64 	%rd1, %rd3;
	cvta.to.global.u64 	%rd2, %rd4;
	mov.u32 	%r1, %ctaid.x;
	mov.u32 	%r35, %tid.x;
	setp.ge.s32 	%p1, %r35, %r19;
	mov.f32 	%f37, 0fFF800000;
	@%p1 bra 	$L__BB0_3;
	mul.lo.s32 	%r3, %r19, %r1;
	mov.f32 	%f37, 0fFF800000;
	mov.u32 	%r4, %ntid.x;
	mov.u32 	%r31, %r35;
$L__BB0_2:
	add.s32 	%r20, %r31, %r3;
	mul.wide.s32 	%rd5, %r20, 4;
	add.s64 	%rd6, %rd1, %rd5;
	ld.global.f32 	%f11, [%rd6];
	max.f32 	%f37, %f37, %f11;
	add.s32 	%r31, %r31, %r4;
	setp.lt.s32 	%p2, %r31, %r19;
	@%p2 bra 	$L__BB0_2;
$L__BB0_3:
	shl.b32 	%r21, %r35, 2;
	mov.u32 	%r22, shared_data;
	add.s32 	%r7, %r22, %r21;
	st.shared.f32 	[%r7], %f37;
	bar.sync 	0;
	mov.u32 	%r8, %ntid.x;
	setp.lt.u32 	%p3, %r8, 2;
	@%p3 bra 	$L__BB0_8;
	mov.u32 	%r32, %r8;
$L__BB0_5:
	shr.u32 	%r10, %r32, 1;
	setp.ge.u32 	%p4, %r35, %r10;
	@%p4 bra 	$L__BB0_7;
	ld.shared.f32 	%f12, [%r7];
	shl.b32 	%r23, %r10, 2;
	add.s32 	%r24, %r7, %r23;
	ld.shared.f32 	%f13, [%r24];
	max.f32 	%f14, %f12, %f13;
	st.shared.f32 	[%r7], %f14;
$L__BB0_7:
	bar.sync 	0;
	setp.gt.u32 	%p5, %r32, 3;
	mov.u32 	%r32, %r10;
	@%p5 bra 	$L__BB0_5;
$L__BB0_8:
	setp.ge.s32 	%p6, %r35, %r19;
	mov.f32 	%f39, 0f00000000;
	@%p6 bra 	$L__BB0_11;
	ld.shared.f32 	%f4, [shared_data];
	mul.lo.s32 	%r11, %r19, %r1;
	mov.f32 	%f39, 0f00000000;
	mov.u32 	%r33, %r35;
$L__BB0_10:
	add.s32 	%r25, %r33, %r11;
	mul.wide.s32 	%rd7, %r25, 4;
	add.s64 	%rd8, %rd1, %rd7;
	ld.global.f32 	%f17, [%rd8];
	sub.f32 	%f18, %f17, %f4;
	fma.rn.f32 	%f19, %f18, 0f3BBB989D, 0f3F000000;
	cvt.sat.f32.f32 	%f20, %f19;
	mov.f32 	%f21, 0f4B400001;
	mov.f32 	%f22, 0f437C0000;
	fma.rm.f32 	%f23, %f20, %f22, %f21;
	add.f32 	%f24, %f23, 0fCB40007F;
	neg.f32 	%f25, %f24;
	fma.rn.f32 	%f26, %f18, 0f3FB8AA3B, %f25;
	fma.rn.f32 	%f27, %f18, 0f32A57060, %f26;
	mov.b32 	%r26, %f23;
	shl.b32 	%r27, %r26, 23;
	mov.b32 	%f28, %r27;
	ex2.approx.ftz.f32 	%f29, %f27;
	mul.f32 	%f30, %f29, %f28;
	add.s64 	%rd9, %rd2, %rd7;
	st.global.f32 	[%rd9], %f30;
	add.f32 	%f39, %f39, %f30;
	add.s32 	%r33, %r33, %r8;
	setp.lt.s32 	%p7, %r33, %r19;
	@%p7 bra 	$L__BB0_10;
$L__BB0_11:
	setp.lt.u32 	%p8, %r8, 2;
	st.shared.f32 	[%r7], %f39;
	bar.sync 	0;
	@%p8 bra 	$L__BB0_16;
	mov.u32 	%r34, %r8;
$L__BB0_13:
	shr.u32 	%r15, %r34, 1;
	setp.ge.u32 	%p9, %r35, %r15;
	@%p9 bra 	$L__BB0_15;
	shl.b32 	%r28, %r15, 2;
	add.s32 	%r29, %r7, %r28;
	ld.shared.f32 	%f31, [%r29];
	ld.shared.f32 	%f32, [%r7];
	add.f32 	%f33, %f31, %f32;
	st.shared.f32 	[%r7], %f33;
$L__BB0_15:
	bar.sync 	0;
	setp.gt.u32 	%p10, %r34, 3;
	mov.u32 	%r34, %r15;
	@%p10 bra 	$L__BB0_13;
$L__BB0_16:
	setp.ge.s32 	%p11, %r35, %r19;
	@%p11 bra 	$L__BB0_19;
	ld.shared.f32 	%f8, [shared_data];
	mul.lo.s32 	%r16, %r19, %r1;
$L__BB0_18:
	add.s32 	%r30, %r35, %r16;
	mul.wide.s32 	%rd10, %r30, 4;
	add.s64 	%rd11, %rd2, %rd10;
	ld.global.f32 	%f34, [%rd11];
	div.rn.f32 	%f35, %f34, %f8;
	st.global.f32 	[%rd11], %f35;
	add.s32 	%r35, %r35, %r8;
	setp.lt.s32 	%p12, %r35, %r19;
	@%p12 bra 	$L__BB0_18;
$L__BB0_19:
	ret;

}


// ===== COMPILED SASS (sm_100) =====

	.target	sm_100

	.elftype	@"ET_EXEC"


//--------------------- .note.nv.tkinfo           --------------------------
	.section	.note.nv.tkinfo,"",@"SHT_NOTE"
	.sectionflags	@"SHF_NOTE_NV_TKINFO"
	.tkinfo
        /*0018*/ 	.word	0x00000002
        /*0030*/ 	.string	""
        /*0030*/ 	.string	"ptxas"
        /*0030*/ 	.string	"Cuda compilation tools, release 13.0, V13.0.88"
        /*0030*/ 	.string	"Build cuda_13.0.r13.0/compiler.36424714_0"
        /*0030*/ 	.string	"-arch sm_100 -m 64 "



//--------------------- .note.nv.cuinfo           --------------------------
	.section	.note.nv.cuinfo,"",@"SHT_NOTE"
	.sectionflags	@"SHF_NOTE_NV_CUINFO"
        /*0018*/ 	.short	0x0002
        /*001a*/ 	.short	0x0064
        /*001c*/ 	.short	0x0082
	.zero		2


//--------------------- .nv.info                  --------------------------
	.section	.nv.info,"",@"SHT_CUDA_INFO"
	.align	4


	//----- nvinfo : EIATTR_REGCOUNT
	.align		4
        /*0000*/ 	.byte	0x04, 0x2f
        /*0002*/ 	.short	(.L_1 - .L_0)
	.align		4
.L_0:
        /*0004*/ 	.word	index@(_Z13softmaxKernelPfS_i)
        /*0008*/ 	.word	0x00000016


	//----- nvinfo : EIATTR_FRAME_SIZE
	.align		4
.L_1:
        /*000c*/ 	.byte	0x04, 0x11
        /*000e*/ 	.short	(.L_3 - .L_2)
	.align		4
.L_2:
        /*0010*/ 	.word	index@($__internal_0_$__cuda_sm3x_div_rn_noftz_f32_slowpath)
        /*0014*/ 	.word	0x00000000


	//----- nvinfo : EIATTR_FRAME_SIZE
	.align		4
.L_3:
        /*0018*/ 	.byte	0x04, 0x11
        /*001a*/ 	.short	(.L_5 - .L_4)
	.align		4
.L_4:
        /*001c*/ 	.word	index@(_Z13softmaxKernelPfS_i)
        /*0020*/ 	.word	0x00000000


	//----- nvinfo : EIATTR_MIN_STACK_SIZE
	.align		4
.L_5:
        /*0024*/ 	.byte	0x04, 0x12
        /*0026*/ 	.short	(.L_7 - .L_6)
	.align		4
.L_6:
        /*0028*/ 	.word	index@(_Z13softmaxKernelPfS_i)
        /*002c*/ 	.word	0x00000000
.L_7:


//--------------------- .nv.compat                --------------------------
	.section	.nv.compat,"",@"SHT_CUDA_COMPAT_INFO"
	.align	4
        /*0000*/ 	.byte	0x02, 0x09, 0x00, 0x00, 0x02, 0x02, 0x01, 0x00, 0x02, 0x05, 0x05, 0x00, 0x03, 0x07, 0x01, 0x01
        /*0010*/ 	.byte	0x02, 0x03, 0x00, 0x00, 0x02, 0x06, 0x01, 0x00, 0x04, 0x0b, 0x08, 0x00, 0x01, 0x00, 0x00, 0x00
        /*0020*/ 	.byte	0x00, 0x00, 0x00, 0x00


//--------------------- .nv.info._Z13softmaxKernelPfS_i --------------------------
	.section	.nv.info._Z13softmaxKernelPfS_i,"",@"SHT_CUDA_INFO"
	.sectionflags	@""
	.align	4


	//----- nvinfo : EIATTR_CUDA_API_VERSION
	.align		4
        /*0000*/ 	.byte	0x04, 0x37
        /*0002*/ 	.short	(.L_9 - .L_8)
.L_8:
        /*0004*/ 	.word	0x00000082


	//----- nvinfo : EIATTR_KPARAM_INFO
	.align		4
.L_9:
        /*0008*/ 	.byte	0x04, 0x17
        /*000a*/ 	.short	(.L_11 - .L_10)
.L_10:
        /*000c*/ 	.word	0x00000000
        /*0010*/ 	.short	0x0002
        /*0012*/ 	.short	0x0010
        /*0014*/ 	.byte	0x00, 0xf0, 0x11, 0x00


	//----- nvinfo : EIATTR_KPARAM_INFO
	.align		4
.L_11:
        /*0018*/ 	.byte	0x04, 0x17
        /*001a*/ 	.short	(.L_13 - .L_12)
.L_12:
        /*001c*/ 	.word	0x00000000
        /*0020*/ 	.short	0x0001
        /*0022*/ 	.short	0x0008
        /*0024*/ 	.byte	0x00, 0xf5, 0x21, 0x00


	//----- nvinfo : EIATTR_KPARAM_INFO
	.align		4
.L_13:
        /*0028*/ 	.byte	0x04, 0x17
        /*002a*/ 	.short	(.L_15 - .L_14)
.L_14:
        /*002c*/ 	.word	0x00000000
        /*0030*/ 	.short	0x0000
        /*0032*/ 	.short	0x0000
        /*0034*/ 	.byte	0x00, 0xf5, 0x21, 0x00


	//----- nvinfo : EIATTR_SPARSE_MMA_MASK
	.align		4
.L_15:
        /*0038*/ 	.byte	0x03, 0x50
        /*003a*/ 	.short	0x0000


	//----- nvinfo : EIATTR_MAXREG_COUNT
	.align		4
        /*003c*/ 	.byte	0x03, 0x1b
        /*003e*/ 	.short	0x00ff


	//----- nvinfo : EIATTR_NUM_BARRIERS
	.align		4
        /*0040*/ 	.byte	0x02, 0x4c
        /*0042*/ 	.byte	0x01
	.zero		1


	//----- nvinfo : EIATTR_MERCURY_ISA_VERSION
	.align		4
        /*0044*/ 	.byte	0x03, 0x5f
        /*0046*/ 	.short	0x0101


	//----- nvinfo : EIATTR_VRC_CTA_INIT_COUNT
	.align		4
        /*0048*/ 	.byte	0x02, 0x4a
	.zero		1
	.zero		1


	//----- nvinfo : EIATTR_EXIT_INSTR_OFFSETS
	.align		4
        /*004c*/ 	.byte	0x04, 0x1c
        /*004e*/ 	.short	(.L_17 - .L_16)


	//   ....[0]....
.L_16:
        /*0050*/ 	.word	0x000005e0


	//   ....[1]....
        /*0054*/ 	.word	0x000007a0


	//----- nvinfo : EIATTR_CRS_STACK_SIZE
	.align		4
.L_17:
        /*0058*/ 	.byte	0x04, 0x1e
        /*005a*/ 	.short	(.L_19 - .L_18)
.L_18:
        /*005c*/ 	.word	0x00000000


	//----- nvinfo : EIATTR_CBANK_PARAM_SIZE
	.align		4
.L_19:
        /*0060*/ 	.byte	0x03, 0x19
        /*0062*/ 	.short	0x0014


	//----- nvinfo : EIATTR_PARAM_CBANK
	.align		4
        /*0064*/ 	.byte	0x04, 0x0a
        /*0066*/ 	.short	(.L_21 - .L_20)
	.align		4
.L_20:
        /*0068*/ 	.word	index@(.nv.constant0._Z13softmaxKernelPfS_i)
        /*006c*/ 	.short	0x0380
        /*006e*/ 	.short	0x0014


	//----- nvinfo : EIATTR_SW_WAR
	.align		4
.L_21:
        /*0070*/ 	.byte	0x04, 0x36
        /*0072*/ 	.short	(.L_23 - .L_22)
.L_22:
        /*0074*/ 	.word	0x00000008
.L_23:


//--------------------- .nv.callgraph             --------------------------
	.section	.nv.callgraph,"",@"SHT_CUDA_CALLGRAPH"
	.align	4
	.sectionentsize	8
	.align		4
        /*0000*/ 	.word	0x00000000
	.align		4
        /*0004*/ 	.word	0xffffffff
	.align		4
        /*0008*/ 	.word	0x00000000
	.align		4
        /*000c*/ 	.word	0xfffffffe
	.align		4
        /*0010*/ 	.word	0x00000000
	.align		4
        /*0014*/ 	.word	0xfffffffd
	.align		4
        /*0018*/ 	.word	0x00000000
	.align		4
        /*001c*/ 	.word	0xfffffffc


//--------------------- .text._Z13softmaxKernelPfS_i --------------------------
	.section	.text._Z13softmaxKernelPfS_i,"ax",@progbits
	.align	128
        .global         _Z13softmaxKernelPfS_i
        .type           _Z13softmaxKernelPfS_i,@function
        .size           _Z13softmaxKernelPfS_i,(.L_x_25 - _Z13softmaxKernelPfS_i)
        .other          _Z13softmaxKernelPfS_i,@"STO_CUDA_ENTRY STV_DEFAULT"
_Z13softmaxKernelPfS_i:
.text._Z13softmaxKernelPfS_i:
[----:B------:R-:W-:Y:S01]  /*0000*/  LDC R1, c[0x0][0x37c] ;  /* 0x0000df00ff017b82 */ /* 0x000fe20000000800 */
[----:B------:R-:W0:Y:S07]  /*0010*/  S2R R2, SR_TID.X ;  /* 0x0000000000027919 */ /* 0x000e2e0000002100 */
[----:B------:R-:W0:Y:S01]  /*0020*/  LDC R9, c[0x0][0x390] ;  /* 0x0000e400ff097b82 */ /* 0x000e220000000800 */
[----:B------:R-:W1:Y:S01]  /*0030*/  LDCU.64 UR6, c[0x0][0x358] ;  /* 0x00006b00ff0677ac */ /* 0x000e620008000a00 */
[----:B------:R-:W-:Y:S01]  /*0040*/  BSSY.RECONVERGENT B0, `(.L_x_0) ;  /* 0x0000010000007945 */ /* 0x000fe20003800200 */
[----:B------:R-:W-:-:S05]  /*0050*/  IMAD.MOV.U32 R11, RZ, RZ, -0x800000 ;  /* 0xff800000ff0b7424 */ /* 0x000fca00078e00ff */
[----:B------:R-:W2:Y:S01]  /*0060*/  S2UR UR8, SR_CTAID.X ;  /* 0x00000000000879c3 */ /* 0x000ea20000002500 */
[----:B0-----:R-:W-:-:S13]  /*0070*/  ISETP.GE.AND P0, PT, R2, R9, PT ;  /* 0x000000090200720c */ /* 0x001fda0003f06270 */
[----:B-12---:R-:W-:Y:S05]  /*0080*/  @P0 BRA `(.L_x_1) ;  /* 0x00000000002c0947 */ /* 0x006fea0003800000 */
[----:B------:R-:W0:Y:S01]  /*0090*/  LDC R3, c[0x0][0x360] ;  /* 0x0000d800ff037b82 */ /* 0x000e220000000800 */
[----:B------:R-:W-:Y:S02]  /*00a0*/  IMAD.MOV.U32 R11, RZ, RZ, -0x800000 ;  /* 0xff800000ff0b7424 */ /* 0x000fe400078e00ff */
[----:B------:R-:W-:-:S05]  /*00b0*/  IMAD.MOV.U32 R0, RZ, RZ, R2 ;  /* 0x000000ffff007224 */ /* 0x000fca00078e0002 */
[----:B------:R-:W1:Y:S02]  /*00c0*/  LDC.64 R6, c[0x0][0x380] ;  /* 0x0000e000ff067b82 */ /* 0x000e640000000a00 */
.L_x_2:
[----:B------:R-:W-:-:S04]  /*00d0*/  IMAD R5, R9, UR8, R0 ;  /* 0x0000000809057c24 */ /* 0x000fc8000f8e0200 */
[----:B-1----:R-:W-:-:S06]  /*00e0*/  IMAD.WIDE R4, R5, 0x4, R6 ;  /* 0x0000000405047825 */ /* 0x002fcc00078e0206 */
[----:B------:R-:W2:Y:S01]  /*00f0*/  LDG.E R4, desc[UR6][R4.64] ;  /* 0x0000000604047981 */ /* 0x000ea2000c1e1900 */
[----:B0-----:R-:W-:-:S05]  /*0100*/  IMAD.IADD R0, R3, 0x1, R0 ;  /* 0x0000000103007824 */ /* 0x001fca00078e0200 */
[----:B------:R-:W-:Y:S02]  /*0110*/  ISETP.GE.AND P0, PT, R0, R9, PT ;  /* 0x000000090000720c */ /* 0x000fe40003f06270 */
[----:B--2---:R-:W-:-:S11]  /*0120*/  FMNMX R11, R4, R11, !PT ;  /* 0x0000000b040b7209 */ /* 0x004fd60007800000 */
[----:B------:R-:W-:Y:S05]  /*0130*/  @!P0 BRA `(.L_x_2) ;  /* 0xfffffffc00e48947 */ /* 0x000fea000383ffff */
.L_x_1:
[----:B------:R-:W-:Y:S05]  /*0140*/  BSYNC.RECONVERGENT B0 ;  /* 0x0000000000007941 */ /* 0x000fea0003800200 */
.L_x_0:
[----:B------:R-:W0:Y:S01]  /*0150*/  S2UR UR5, SR_CgaCtaId ;  /* 0x00000000000579c3 */ /* 0x000e220000008800 */
[----:B------:R-:W-:Y:S01]  /*0160*/  UMOV UR4, 0x400 ;  /* 0x0000040000047882 */ /* 0x000fe20000000000 */
[----:B------:R-:W1:Y:S01]  /*0170*/  LDCU UR9, c[0x0][0x360] ;  /* 0x00006c00ff0977ac */ /* 0x000e620008000800 */
[----:B------:R-:W-:-:S05]  /*0180*/  IMAD.MOV.U32 R9, RZ, RZ, RZ ;  /* 0x000000ffff097224 */ /* 0x000fca00078e00ff */
[----:B------:R-:W2:Y:S01]  /*0190*/  LDC R3, c[0x0][0x390] ;  /* 0x0000e400ff037b82 */ /* 0x000ea20000000800 */
[----:B-1----:R-:W-:Y:S02]  /*01a0*/  UISETP.GE.U32.AND UP0, UPT, UR9, 0x2, UPT ;  /* 0x000000020900788c */ /* 0x002fe4000bf06070 */
[----:B0-----:R-:W-:-:S06]  /*01b0*/  ULEA UR4, UR5, UR4, 0x18 ;  /* 0x0000000405047291 */ /* 0x001fcc000f8ec0ff */
[C---:B------:R-:W-:Y:S02]  /*01c0*/  LEA R0, R2.reuse, UR4, 0x2 ;  /* 0x0000000402007c11 */ /* 0x040fe4000f8e10ff */
[----:B--2---:R-:W-:-:S03]  /*01d0*/  ISETP.GE.AND P1, PT, R2, R3, PT ;  /* 0x000000030200720c */ /* 0x004fc60003f26270 */
[----:B------:R0:W-:Y:S01]  /*01e0*/  STS [R0], R11 ;  /* 0x0000000b00007388 */ /* 0x0001e20000000800 */
[----:B------:R-:W-:Y:S06]  /*01f0*/  BAR.SYNC.DEFER_BLOCKING 0x0 ;  /* 0x0000000000007b1d */ /* 0x000fec0000010000 */
[----:B------:R-:W-:Y:S05]  /*0200*/  BRA.U !UP0, `(.L_x_3) ;  /* 0x0000000108307547 */ /* 0x000fea000b800000 */
[----:B------:R-:W-:-:S07]  /*0210*/  IMAD.U32 R4, RZ, RZ, UR9 ;  /* 0x00000009ff047e24 */ /* 0x000fce000f8e00ff */
.L_x_4:
[----:B------:R-:W-:-:S04]  /*0220*/  SHF.R.U32.HI R7, RZ, 0x1, R4 ;  /* 0x00000001ff077819 */ /* 0x000fc80000011604 */
[----:B------:R-:W-:-:S13]  /*0230*/  ISETP.GE.U32.AND P0, PT, R2, R7, PT ;  /* 0x000000070200720c */ /* 0x000fda0003f06070 */
[----:B------:R-:W-:Y:S01]  /*0240*/  @!P0 LEA R6, R7, R0, 0x2 ;  /* 0x0000000007068211 */ /* 0x000fe200078e10ff */
[----:B------:R-:W-:Y:S05]  /*0250*/  @!P0 LDS R5, [R0] ;  /* 0x0000000000058984 */ /* 0x000fea0000000800 */
[----:B------:R-:W1:Y:S02]  /*0260*/  @!P0 LDS R6, [R6] ;  /* 0x0000000006068984 */ /* 0x000e640000000800 */
[----:B-1----:R-:W-:-:S05]  /*0270*/  @!P0 FMNMX R5, R5, R6, !PT ;  /* 0x0000000605058209 */ /* 0x002fca0007800000 */
[----:B------:R1:W-:Y:S01]  /*0280*/  @!P0 STS [R0], R5 ;  /* 0x0000000500008388 */ /* 0x0003e20000000800 */
[----:B------:R-:W-:Y:S01]  /*0290*/  BAR.SYNC.DEFER_BLOCKING 0x0 ;  /* 0x0000000000007b1d */ /* 0x000fe20000010000 */
[----:B------:R-:W-:Y:S01]  /*02a0*/  ISETP.GT.U32.AND P0, PT, R4, 0x3, PT ;  /* 0x000000030400780c */ /* 0x000fe20003f04070 */
[----:B------:R-:W-:-:S12]  /*02b0*/  IMAD.MOV.U32 R4, RZ, RZ, R7 ;  /* 0x000000ffff047224 */ /* 0x000fd800078e0007 */
[----:B-1----:R-:W-:Y:S05]  /*02c0*/  @P0 BRA `(.L_x_4) ;  /* 0xfffffffc00d40947 */ /* 0x002fea000383ffff */
.L_x_3:
[----:B------:R-:W-:Y:S04]  /*02d0*/  BSSY.RECONVERGENT B0, `(.L_x_5) ;  /* 0x000001e000007945 */ /* 0x000fe80003800200 */
[----:B------:R-:W-:Y:S05]  /*02e0*/  @P1 BRA `(.L_x_6) ;  /* 0x0000000000701947 */ /* 0x000fea0003800000 */
[----:B------:R-:W1:Y:S01]  /*02f0*/  S2UR UR5, SR_CgaCtaId ;  /* 0x00000000000579c3 */ /* 0x000e620000008800 */
[----:B------:R-:W-:Y:S01]  /*0300*/  UMOV UR4, 0x400 ;  /* 0x0000040000047882 */ /* 0x000fe20000000000 */
[----:B------:R-:W-:Y:S02]  /*0310*/  IMAD.MOV.U32 R9, RZ, RZ, RZ ;  /* 0x000000ffff097224 */ /* 0x000fe400078e00ff */
[----:B------:R-:W-:-:S04]  /*0320*/  IMAD.MOV.U32 R12, RZ, RZ, R2 ;  /* 0x000000ffff0c7224 */ /* 0x000fc800078e0002 */
[----:B------:R-:W2:Y:S08]  /*0330*/  LDC.64 R4, c[0x0][0x380] ;  /* 0x0000e000ff047b82 */ /* 0x000eb00000000a00 */
[----:B------:R-:W3:Y:S01]  /*0340*/  LDC.64 R6, c[0x0][0x388] ;  /* 0x0000e200ff067b82 */ /* 0x000ee20000000a00 */
[----:B-1----:R-:W-:-:S09]  /*0350*/  ULEA UR4, UR5, UR4, 0x18 ;  /* 0x0000000405047291 */ /* 0x002fd2000f8ec0ff */
[----:B------:R-:W1:Y:S03]  /*0360*/  LDS R8, [UR4] ;  /* 0x00000004ff087984 */ /* 0x000e660008000800 */
.L_x_7:
[----:B------:R-:W-:-:S04]  /*0370*/  IMAD R13, R3, UR8, R12 ;  /* 0x00000008030d7c24 */ /* 0x000fc8000f8e020c */
[----:B0-2-4-:R-:W-:-:S06]  /*0380*/  IMAD.WIDE R10, R13, 0x4, R4 ;  /* 0x000000040d0a7825 */ /* 0x015fcc00078e0204 */
[----:B------:R-:W1:Y:S01]  /*0390*/  LDG.E R11, desc[UR6][R10.64] ;  /* 0x000000060a0b7981 */ /* 0x000e62000c1e1900 */
[----:B------:R-:W-:Y:S02]  /*03a0*/  IMAD.MOV.U32 R15, RZ, RZ, 0x3bbb989d ;  /* 0x3bbb989dff0f7424 */ /* 0x000fe400078e00ff */
[----:B------:R-:W-:Y:S02]  /*03b0*/  IMAD.MOV.U32 R16, RZ, RZ, 0x437c0000 ;  /* 0x437c0000ff107424 */ /* 0x000fe400078e00ff */
[----:B------:R-:W-:-:S05]  /*03c0*/  VIADD R12, R12, UR9 ;  /* 0x000000090c0c7c36 */ /* 0x000fca0008000000 */
[----:B------:R-:W-:Y:S01]  /*03d0*/  ISETP.GE.AND P0, PT, R12, R3, PT ;  /* 0x000000030c00720c */ /* 0x000fe20003f06270 */
[----:B-1----:R-:W-:Y:S01]  /*03e0*/  FADD R14, -R8, R11 ;  /* 0x0000000b080e7221 */ /* 0x002fe20000000100 */
[----:B---3--:R-:W-:-:S04]  /*03f0*/  IMAD.WIDE R10, R13, 0x4, R6 ;  /* 0x000000040d0a7825 */ /* 0x008fc800078e0206 */
[----:B------:R-:W-:-:S04]  /*0400*/  FFMA.SAT R15, R14, R15, 0.5 ;  /* 0x3f0000000e0f7423 */ /* 0x000fc8000000200f */
[----:B------:R-:W-:-:S04]  /*0410*/  FFMA.RM R15, R15, R16, 12582913 ;  /* 0x4b4000010f0f7423 */ /* 0x000fc80000004010 */
[C---:B------:R-:W-:Y:S01]  /*0420*/  FADD R17, R15.reuse, -12583039 ;  /* 0xcb40007f0f117421 */ /* 0x040fe20000000000 */
[----:B------:R-:W-:-:S03]  /*0430*/  SHF.L.U32 R15, R15, 0x17, RZ ;  /* 0x000000170f0f7819 */ /* 0x000fc600000006ff */
[----:B------:R-:W-:-:S04]  /*0440*/  FFMA R17, R14, 1.4426950216293334961, -R17 ;  /* 0x3fb8aa3b0e117823 */ /* 0x000fc80000000811 */
[----:B------:R-:W-:-:S04]  /*0450*/  FFMA R17, R14, 1.925963033500011079e-08, R17 ;  /* 0x32a570600e117823 */ /* 0x000fc80000000011 */
[----:B------:R-:W0:Y:S02]  /*0460*/  MUFU.EX2 R14, R17 ;  /* 0x00000011000e7308 */ /* 0x000e240000000800 */
[----:B0-----:R-:W-:-:S04]  /*0470*/  FMUL R14, R15, R14 ;  /* 0x0000000e0f0e7220 */ /* 0x001fc80000400000 */
[----:B------:R-:W-:Y:S01]  /*0480*/  FADD R9, R14, R9 ;  /* 0x000000090e097221 */ /* 0x000fe20000000000 */
[----:B------:R4:W-:Y:S01]  /*0490*/  STG.E desc[UR6][R10.64], R14 ;  /* 0x0000000e0a007986 */ /* 0x0009e2000c101906 */
[----:B------:R-:W-:Y:S05]  /*04a0*/  @!P0 BRA `(.L_x_7) ;  /* 0xfffffffc00b08947 */ /* 0x000fea000383ffff */
.L_x_6:
[----:B------:R-:W-:Y:S05]  /*04b0*/  BSYNC.RECONVERGENT B0 ;  /* 0x0000000000007941 */ /* 0x000fea0003800200 */
.L_x_5:
[----:B------:R1:W-:Y:S01]  /*04c0*/  STS [R0], R9 ;  /* 0x0000000900007388 */ /* 0x0003e20000000800 */
[----:B------:R-:W-:Y:S01]  /*04d0*/  UISETP.GE.U32.AND UP0, UPT, UR9, 0x2, UPT ;  /* 0x000000020900788c */ /* 0x000fe2000bf06070 */
[----:B------:R-:W-:Y:S08]  /*04e0*/  BAR.SYNC.DEFER_BLOCKING 0x0 ;  /* 0x0000000000007b1d */ /* 0x000ff00000010000 */
[----:B-1----:R-:W-:Y:S05]  /*04f0*/  BRA.U !UP0, `(.L_x_8) ;  /* 0x0000000108307547 */ /* 0x002fea000b800000 */
[----:B------:R-:W-:-:S07]  /*0500*/  IMAD.U32 R3, RZ, RZ, UR9 ;  /* 0x00000009ff037e24 */ /* 0x000fce000f8e00ff */
.L_x_9:
[----:B------:R-:W-:-:S04]  /*0510*/  SHF.R.U32.HI R7, RZ, 0x1, R3 ;  /* 0x00000001ff077819 */ /* 0x000fc80000011603 */
[----:B------:R-:W-:-:S13]  /*0520*/  ISETP.GE.U32.AND P0, PT, R2, R7, PT ;  /* 0x000000070200720c */ /* 0x000fda0003f06070 */
[----:B------:R-:W-:Y:S01]  /*0530*/  @!P0 IMAD R4, R7, 0x4, R0 ;  /* 0x0000000407048824 */ /* 0x000fe200078e0200 */
[----:B------:R-:W-:Y:S05]  /*0540*/  @!P0 LDS R5, [R0] ;  /* 0x0000000000058984 */ /* 0x000fea0000000800 */
[----:B------:R-:W1:Y:S02]  /*0550*/  @!P0 LDS R4, [R4] ;  /* 0x0000000004048984 */ /* 0x000e640000000800 */
[----:B-1----:R-:W-:-:S05]  /*0560*/  @!P0 FADD R5, R4, R5 ;  /* 0x0000000504058221 */ /* 0x002fca0000000000 */
[----:B------:R1:W-:Y:S01]  /*0570*/  @!P0 STS [R0], R5 ;  /* 0x0000000500008388 */ /* 0x0003e20000000800 */
[----:B------:R-:W-:Y:S01]  /*0580*/  BAR.SYNC.DEFER_BLOCKING 0x0 ;  /* 0x0000000000007b1d */ /* 0x000fe20000010000 */
[----:B------:R-:W-:Y:S01]  /*0590*/  ISETP.GT.U32.AND P0, PT, R3, 0x3, PT ;  /* 0x000000030300780c */ /* 0x000fe20003f04070 */
[----:B------:R-:W-:-:S12]  /*05a0*/  IMAD.MOV.U32 R3, RZ, RZ, R7 ;  /* 0x000000ffff037224 */ /* 0x000fd800078e0007 */
[----:B-1----:R-:W-:Y:S05]  /*05b0*/  @P0 BRA `(.L_x_9) ;  /* 0xfffffffc00d40947 */ /* 0x002fea000383ffff */
.L_x_8:
[----:B------:R-:W1:Y:S02]  /*05c0*/  LDCU UR4, c[0x0][0x390] ;  /* 0x00007200ff0477ac */ /* 0x000e640008000800 */
[----:B-1----:R-:W-:-:S13]  /*05d0*/  ISETP.GE.AND P0, PT, R2, UR4, PT ;  /* 0x0000000402007c0c */ /* 0x002fda000bf06270 */
[----:B------:R-:W-:Y:S05]  /*05e0*/  @P0 EXIT ;  /* 0x000000000000094d */ /* 0x000fea0003800000 */
[----:B------:R-:W1:Y:S01]  /*05f0*/  S2UR UR5, SR_CgaCtaId ;  /* 0x00000000000579c3 */ /* 0x000e620000008800 */
[----:B------:R-:W-:-:S07]  /*0600*/  UMOV UR4, 0x400 ;  /* 0x0000040000047882 */ /* 0x000fce0000000000 */
[----:B------:R-:W2:Y:S08]  /*0610*/  LDC R9, c[0x0][0x390] ;  /* 0x0000e400ff097b82 */ /* 0x000eb00000000800 */
[----:B------:R-:W3:Y:S01]  /*0620*/  LDC.64 R4, c[0x0][0x388] ;  /* 0x0000e200ff047b82 */ /* 0x000ee20000000a00 */
[----:B-1----:R-:W-:-:S09]  /*0630*/  ULEA UR4, UR5, UR4, 0x18 ;  /* 0x0000000405047291 */ /* 0x002fd2000f8ec0ff */
[----:B------:R-:W1:Y:S02]  /*0640*/  LDS R3, [UR4] ;  /* 0x00000004ff037984 */ /* 0x000e640008000800 */
[----:B------:R-:W0:Y:S02]  /*0650*/  LDCU UR4, c[0x0][0x390] ;  /* 0x00007200ff0477ac */ /* 0x000e240008000800 */
.L_x_12:
[----:B--2---:R-:W-:-:S04]  /*0660*/  IMAD R7, R9, UR8, R2 ;  /* 0x0000000809077c24 */ /* 0x004fc8000f8e0202 */
[----:B---3--:R-:W-:-:S05]  /*0670*/  IMAD.WIDE R6, R7, 0x4, R4 ;  /* 0x0000000407067825 */ /* 0x008fca00078e0204 */
[----:B0-----:R-:W2:Y:S01]  /*0680*/  LDG.E R0, desc[UR6][R6.64] ;  /* 0x0000000606007981 */ /* 0x001ea2000c1e1900 */
[----:B-1----:R-:W4:Y:S01]  /*0690*/  MUFU.RCP R8, R3 ;  /* 0x0000000300087308 */ /* 0x002f220000001000 */
[----:B------:R-:W-:Y:S01]  /*06a0*/  BSSY.RECONVERGENT B0, `(.L_x_10) ;  /* 0x000000b000007945 */ /* 0x000fe20003800200 */
[----:B----4-:R-:W-:-:S04]  /*06b0*/  FFMA R11, -R3, R8, 1 ;  /* 0x3f800000030b7423 */ /* 0x010fc80000000108 */
[----:B------:R-:W-:Y:S02]  /*06c0*/  FFMA R11, R8, R11, R8 ;  /* 0x0000000b080b7223 */ /* 0x000fe40000000008 */
[----:B--2---:R-:W0:Y:S02]  /*06d0*/  FCHK P0, R0, R3 ;  /* 0x0000000300007302 */ /* 0x004e240000000000 */
[----:B------:R-:W-:-:S04]  /*06e0*/  FFMA R8, R0, R11, RZ ;  /* 0x0000000b00087223 */ /* 0x000fc800000000ff */
[----:B------:R-:W-:-:S04]  /*06f0*/  FFMA R10, -R3, R8, R0 ;  /* 0x00000008030a7223 */ /* 0x000fc80000000100 */
[----:B------:R-:W-:Y:S01]  /*0700*/  FFMA R11, R11, R10, R8 ;  /* 0x0000000a0b0b7223 */ /* 0x000fe20000000008 */
[----:B0-----:R-:W-:Y:S06]  /*0710*/  @!P0 BRA `(.L_x_11) ;  /* 0x00000000000c8947 */ /* 0x001fec0003800000 */
[----:B------:R-:W-:-:S07]  /*0720*/  MOV R8, 0x740 ;  /* 0x0000074000087802 */ /* 0x000fce0000000f00 */
[----:B------:R-:W-:Y:S05]  /*0730*/  CALL.REL.NOINC `($__internal_0_$__cuda_sm3x_div_rn_noftz_f32_slowpath) ;  /* 0x00000000001c7944 */ /* 0x000fea0003c00000 */
[----:B------:R-:W-:-:S07]  /*0740*/  IMAD.MOV.U32 R11, RZ, RZ, R0 ;  /* 0x000000ffff0b7224 */ /* 0x000fce00078e0000 */
.L_x_11:
[----:B------:R-:W-:Y:S05]  /*0750*/  BSYNC.RECONVERGENT B0 ;  /* 0x0000000000007941 */ /* 0x000fea0003800200 */
.L_x_10:
[----:B------:R0:W-:Y:S01]  /*0760*/  STG.E desc[UR6][R6.64], R11 ;  /* 0x0000000b06007986 */ /* 0x0001e2000c101906 */
[----:B------:R-:W-:-:S04]  /*0770*/  IADD3 R2, PT, PT, R2, UR9, RZ ;  /* 0x0000000902027c10 */ /* 0x000fc8000fffe0ff */
[----:B------:R-:W-:-:S13]  /*0780*/  ISETP.GE.AND P0, PT, R2, UR4, PT ;  /* 0x0000000402007c0c */ /* 0x000fda000bf06270 */
[----:B0-----:R-:W-:Y:S05]  /*0790*/  @!P0 BRA `(.L_x_12) ;  /* 0xfffffffc00b08947 */ /* 0x001fea000383ffff */
[----:B------:R-:W-:Y:S05]  /*07a0*/  EXIT ;  /* 0x000000000000794d */ /* 0x000fea0003800000 */
        .weak           $__internal_0_$__cuda_sm3x_div_rn_noftz_f32_slowpath
        .type           $__internal_0_$__cuda_sm3x_div_rn_noftz_f32_slowpath,@function
        .size           $__internal_0_$__cuda_sm3x_div_rn_noftz_f32_slowpath,(.L_x_25 - $__internal_0_$__cuda_sm3x_div_rn_noftz_f32_slowpath)
$__internal_0_$__cuda_sm3x_div_rn_noftz_f32_slowpath:
[--C-:B------:R-:W-:Y:S01]  /*07b0*/  SHF.R.U32.HI R11, RZ, 0x17, R3.reuse ;  /* 0x00000017ff0b7819 */ /* 0x100fe20000011603 */
[----:B------:R-:W-:Y:S01]  /*07c0*/  BSSY.RECONVERGENT B1, `(.L_x_13) ;  /* 0x0000064000017945 */ /* 0x000fe20003800200 */
[--C-:B------:R-:W-:Y:S01]  /*07d0*/  SHF.R.U32.HI R10, RZ, 0x17, R0.reuse ;  /* 0x00000017ff0a7819 */ /* 0x100fe20000011600 */
[----:B------:R-:W-:Y:S01]  /*07e0*/  IMAD.MOV.U32 R12, RZ, RZ, R0 ;  /* 0x000000ffff0c7224 */ /* 0x000fe200078e0000 */
[----:B------:R-:W-:Y:S01]  /*07f0*/  LOP3.LUT R11, R11, 0xff, RZ, 0xc0, !PT ;  /* 0x000000ff0b0b7812 */ /* 0x000fe200078ec0ff */
[----:B------:R-:W-:Y:S01]  /*0800*/  IMAD.MOV.U32 R13, RZ, RZ, R3 ;  /* 0x000000ffff0d7224 */ /* 0x000fe200078e0003 */
[----:B------:R-:W-:-:S03]  /*0810*/  LOP3.LUT R16, R10, 0xff, RZ, 0xc0, !PT ;  /* 0x000000ff0a107812 */ /* 0x000fc600078ec0ff */
[----:B------:R-:W-:Y:S02]  /*0820*/  VIADD R14, R11, 0xffffffff ;  /* 0xffffffff0b0e7836 */ /* 0x000fe40000000000 */
[----:B------:R-:W-:-:S03]  /*0830*/  VIADD R15, R16, 0xffffffff ;  /* 0xffffffff100f7836 */ /* 0x000fc60000000000 */
[----:B------:R-:W-:-:S04]  /*0840*/  ISETP.GT.U32.AND P0, PT, R14, 0xfd, PT ;  /* 0x000000fd0e00780c */ /* 0x000fc80003f04070 */
[----:B------:R-:W-:-:S13]  /*0850*/  ISETP.GT.U32.OR P0, PT, R15, 0xfd, P0 ;  /* 0x000000fd0f00780c */ /* 0x000fda0000704470 */
[----:B------:R-:W-:Y:S01]  /*0860*/  @!P0 IMAD.MOV.U32 R10, RZ, RZ, RZ ;  /* 0x000000ffff0a8224 */ /* 0x000fe200078e00ff */
[----:B------:R-:W-:Y:S06]  /*0870*/  @!P0 BRA `(.L_x_14) ;  /* 0x00000000005c8947 */ /* 0x000fec0003800000 */
[----:B------:R-:W-:Y:S02]  /*0880*/  FSETP.GTU.FTZ.AND P1, PT, |R3|, +INF , PT ;  /* 0x7f8000000300780b */ /* 0x000fe40003f3c200 */
[----:B------:R-:W-:-:S04]  /*0890*/  FSETP.GTU.FTZ.AND P0, PT, |R0|, +INF , PT ;  /* 0x7f8000000000780b */ /* 0x000fc80003f1c200 */
[----:B------:R-:W-:-:S13]  /*08a0*/  PLOP3.LUT P0, PT, P0, P1, PT, 0xf8, 0x8f ;  /* 0x00000000008f781c */ /* 0x000fda0000703f70 */
[----:B------:R-:W-:Y:S05]  /*08b0*/  @P0 BRA `(.L_x_15) ;  /* 0x00000004004c0947 */ /* 0x000fea0003800000 */
[----:B------:R-:W-:-:S13]  /*08c0*/  LOP3.LUT P0, RZ, R13, 0x7fffffff, R12, 0xc8, !PT ;  /* 0x7fffffff0dff7812 */ /* 0x000fda000780c80c */
[----:B------:R-:W-:Y:S05]  /*08d0*/  @!P0 BRA `(.L_x_16) ;  /* 0x00000004003c8947 */ /* 0x000fea0003800000 */
[C---:B------:R-:W-:Y:S02]  /*08e0*/  FSETP.NEU.FTZ.AND P2, PT, |R0|.reuse, +INF , PT ;  /* 0x7f8000000000780b */ /* 0x040fe40003f5d200 */
[----:B------:R-:W-:Y:S02]  /*08f0*/  FSETP.NEU.FTZ.AND P1, PT, |R3|, +INF , PT ;  /* 0x7f8000000300780b */ /* 0x000fe40003f3d200 */
[----:B------:R-:W-:-:S11]  /*0900*/  FSETP.NEU.FTZ.AND P0, PT, |R0|, +INF , PT ;  /* 0x7f8000000000780b */ /* 0x000fd60003f1d200 */
[----:B------:R-:W-:Y:S05]  /*0910*/  @!P1 BRA !P2, `(.L_x_16) ;  /* 0x00000004002c9947 */ /* 0x000fea0005000000 */
[----:B------:R-:W-:-:S04]  /*0920*/  LOP3.LUT P2, RZ, R12, 0x7fffffff, RZ, 0xc0, !PT ;  /* 0x7fffffff0cff7812 */ /* 0x000fc8000784c0ff */
[----:B------:R-:W-:-:S13]  /*0930*/  PLOP3.LUT P1, PT, P1, P2, PT, 0x2f, 0xf2 ;  /* 0x0000000000f2781c */ /* 0x000fda0000f24577 */
[----:B------:R-:W-:Y:S05]  /*0940*/  @P1 BRA `(.L_x_17) ;  /* 0x0000000400181947 */ /* 0x000fea0003800000 */
[----:B------:R-:W-:-:S04]  /*0950*/  LOP3.LUT P1, RZ, R13, 0x7fffffff, RZ, 0xc0, !PT ;  /* 0x7fffffff0dff7812 */ /* 0x000fc8000782c0ff */
[----:B------:R-:W-:-:S13]  /*0960*/  PLOP3.LUT P0, PT, P0, P1, PT, 0x2f, 0xf2 ;  /* 0x0000000000f2781c */ /* 0x000fda0000702577 */
[----:B------:R-:W-:Y:S05]  /*0970*/  @P0 BRA `(.L_x_18) ;  /* 0x0000000400000947 */ /* 0x000fea0003800000 */
[----:B------:R-:W-:Y:S02]  /*0980*/  ISETP.GE.AND P0, PT, R15, RZ, PT ;  /* 0x000000ff0f00720c */ /* 0x000fe40003f06270 */
[----:B------:R-:W-:-:S11]  /*0990*/  ISETP.GE.AND P1, PT, R14, RZ, PT ;  /* 0x000000ff0e00720c */ /* 0x000fd60003f26270 */
[----:B------:R-:W-:Y:S01]  /*09a0*/  @P0 MOV R10, RZ ;  /* 0x000000ff000a0202 */ /* 0x000fe20000000f00 */
[----:B------:R-:W-:Y:S02]  /*09b0*/  @!P0 IMAD.MOV.U32 R10, RZ, RZ, -0x40 ;  /* 0xffffffc0ff0a8424 */ /* 0x000fe400078e00ff */
[----:B------:R-:W-:Y:S01]  /*09c0*/  @!P0 FFMA R12, R0, 1.84467440737095516160e+19, RZ ;  /* 0x5f800000000c8823 */ /* 0x000fe200000000ff */
[----:B------:R-:W-:Y:S01]  /*09d0*/  @!P1 FFMA R13, R3, 1.84467440737095516160e+19, RZ ;  /* 0x5f800000030d9823 */ /* 0x000fe200000000ff */
[----:B------:R-:W-:-:S07]  /*09e0*/  @!P1 VIADD R10, R10, 0x40 ;  /* 0x000000400a0a9836 */ /* 0x000fce0000000000 */
.L_x_14:
[----:B------:R-:W-:Y:S01]  /*09f0*/  LEA R0, R11, 0xc0800000, 0x17 ;  /* 0xc08000000b007811 */ /* 0x000fe200078eb8ff */
[----:B------:R-:W-:Y:S04]  /*0a00*/  BSSY.RECONVERGENT B2, `(.L_x_19) ;  /* 0x0000036000027945 */ /* 0x000fe80003800200 */
[----:B------:R-:W-:Y:S02]  /*0a10*/  IMAD.IADD R14, R13, 0x1, -R0 ;  /* 0x000000010d0e7824 */ /* 0x000fe400078e0a00 */
[----:B------:R-:W-:Y:S02]  /*0a20*/  VIADD R13, R16, 0xffffff81 ;  /* 0xffffff81100d7836 */ /* 0x000fe40000000000 */
[----:B------:R-:W0:Y:S01]  /*0a30*/  MUFU.RCP R15, R14 ;  /* 0x0000000e000f7308 */ /* 0x000e220000001000 */
[----:B------:R-:W-:Y:S01]  /*0a40*/  FADD.FTZ R17, -R14, -RZ ;  /* 0x800000ff0e117221 */ /* 0x000fe20000010100 */
[C---:B------:R-:W-:Y:S01]  /*0a50*/  IMAD R0, R13.reuse, -0x800000, R12 ;  /* 0xff8000000d007824 */ /* 0x040fe200078e020c */
[----:B------:R-:W-:-:S04]  /*0a60*/  IADD3 R13, PT, PT, R13, 0x7f, -R11 ;  /* 0x0000007f0d0d7810 */ /* 0x000fc80007ffe80b */
[----:B------:R-:W-:Y:S01]  /*0a70*/  IADD3 R13, PT, PT, R13, R10, RZ ;  /* 0x0000000a0d0d7210 */ /* 0x000fe20007ffe0ff */
[----:B0-----:R-:W-:-:S04]  /*0a80*/  FFMA R16, R15, R17, 1 ;  /* 0x3f8000000f107423 */ /* 0x001fc80000000011 */
[----:B------:R-:W-:-:S04]  /*0a90*/  FFMA R19, R15, R16, R15 ;  /* 0x000000100f137223 */ /* 0x000fc8000000000f */
[----:B------:R-:W-:-:S04]  /*0aa0*/  FFMA R12, R0, R19, RZ ;  /* 0x00000013000c7223 */ /* 0x000fc800000000ff */
[----:B------:R-:W-:-:S04]  /*0ab0*/  FFMA R15, R17, R12, R0 ;  /* 0x0000000c110f7223 */ /* 0x000fc80000000000 */
[----:B------:R-:W-:-:S04]  /*0ac0*/  FFMA R16, R19, R15, R12 ;  /* 0x0000000f13107223 */ /* 0x000fc8000000000c */
[----:B------:R-:W-:-:S04]  /*0ad0*/  FFMA R17, R17, R16, R0 ;  /* 0x0000001011117223 */ /* 0x000fc80000000000 */
[----:B------:R-:W-:-:S05]  /*0ae0*/  FFMA R0, R19, R17, R16 ;  /* 0x0000001113007223 */ /* 0x000fca0000000010 */
[----:B------:R-:W-:-:S04]  /*0af0*/  SHF.R.U32.HI R11, RZ, 0x17, R0 ;  /* 0x00000017ff0b7819 */ /* 0x000fc80000011600 */
[----:B------:R-:W-:-:S05]  /*0b00*/  LOP3.LUT R11, R11, 0xff, RZ, 0xc0, !PT ;  /* 0x000000ff0b0b7812 */ /* 0x000fca00078ec0ff */
[----:B------:R-:W-:-:S04]  /*0b10*/  IMAD.IADD R14, R11, 0x1, R13 ;  /* 0x000000010b0e7824 */ /* 0x000fc800078e020d */
[----:B------:R-:W-:-:S05]  /*0b20*/  VIADD R10, R14, 0xffffffff ;  /* 0xffffffff0e0a7836 */ /* 0x000fca0000000000 */
[----:B------:R-:W-:-:S13]  /*0b30*/  ISETP.GE.U32.AND P0, PT, R10, 0xfe, PT ;  /* 0x000000fe0a00780c */ /* 0x000fda0003f06070 */
[----:B------:R-:W-:Y:S05]  /*0b40*/  @!P0 BRA `(.L_x_20) ;  /* 0x0000000000808947 */ /* 0x000fea0003800000 */
[----:B------:R-:W-:-:S13]  /*0b50*/  ISETP.GT.AND P0, PT, R14, 0xfe, PT ;  /* 0x000000fe0e00780c */ /* 0x000fda0003f04270 */
[----:B------:R-:W-:Y:S05]  /*0b60*/  @P0 BRA `(.L_x_21) ;  /* 0x00000000006c0947 */ /* 0x000fea0003800000 */
[----:B------:R-:W-:-:S13]  /*0b70*/  ISETP.GE.AND P0, PT, R14, 0x1, PT ;  /* 0x000000010e00780c */ /* 0x000fda0003f06270 */
[----:B------:R-:W-:Y:S05]  /*0b80*/  @P0 BRA `(.L_x_22) ;  /* 0x0000000000740947 */ /* 0x000fea0003800000 */
[----:B------:R-:W-:Y:S02]  /*0b90*/  ISETP.GE.AND P0, PT, R14, -0x18, PT ;  /* 0xffffffe80e00780c */ /* 0x000fe40003f06270 */
[----:B------:R-:W-:-:S11]  /*0ba0*/  LOP3.LUT R0, R0, 0x80000000, RZ, 0xc0, !PT ;  /* 0x8000000000007812 */ /* 0x000fd600078ec0ff */
[----:B------:R-:W-:Y:S05]  /*0bb0*/  @!P0 BRA `(.L_x_22) ;  /* 0x0000000000688947 */ /* 0x000fea0003800000 */
[CCC-:B------:R-:W-:Y:S01]  /*0bc0*/  FFMA.RZ R10, R19.reuse, R17.reuse, R16.reuse ;  /* 0x00000011130a7223 */ /* 0x1c0fe2000000c010 */
[C---:B------:R-:W-:Y:S02]  /*0bd0*/  VIADD R13, R14.reuse, 0x20 ;  /* 0x000000200e0d7836 */ /* 0x040fe40000000000 */
[CCC-:B------:R-:W-:Y:S01]  /*0be0*/  FFMA.RM R11, R19.reuse, R17.reuse, R16.reuse ;  /* 0x00000011130b7223 */ /* 0x1c0fe20000004010 */
[----:B------:R-:W-:Y:S02]  /*0bf0*/  ISETP.NE.AND P2, PT, R14, RZ, PT ;  /* 0x000000ff0e00720c */ /* 0x000fe40003f45270 */
[----:B------:R-:W-:Y:S01]  /*0c00*/  LOP3.LUT R12, R10, 0x7fffff, RZ, 0xc0, !PT ;  /* 0x007fffff0a0c7812 */ /* 0x000fe200078ec0ff */
[----:B------:R-:W-:Y:S01]  /*0c10*/  FFMA.RP R10, R19, R17, R16 ;  /* 0x00000011130a7223 */ /* 0x000fe20000008010 */
[----:B------:R-:W-:Y:S01]  /*0c20*/  ISETP.NE.AND P1, PT, R14, RZ, PT ;  /* 0x000000ff0e00720c */ /* 0x000fe20003f25270 */
[----:B------:R-:W-:Y:S01]  /*0c30*/  IMAD.MOV R14, RZ, RZ, -R14 ;  /* 0x000000ffff0e7224 */ /* 0x000fe200078e0a0e */
[----:B------:R-:W-:-:S02]  /*0c40*/  LOP3.LUT R12, R12, 0x800000, RZ, 0xfc, !PT ;  /* 0x008000000c0c7812 */ /* 0x000fc400078efcff */
[----:B------:R-:W-:Y:S02]  /*0c50*/  FSETP.NEU.FTZ.AND P0, PT, R10, R11, PT ;  /* 0x0000000b0a00720b */ /* 0x000fe40003f1d000 */
[----:B------:R-:W-:Y:S02]  /*0c60*/  SHF.L.U32 R13, R12, R13, RZ ;  /* 0x0000000d0c0d7219 */ /* 0x000fe400000006ff */
[----:B------:R-:W-:Y:S02]  /*0c70*/  SEL R11, R14, RZ, P2 ;  /* 0x000000ff0e0b7207 */ /* 0x000fe40001000000 */
[----:B------:R-:W-:Y:S02]  /*0c80*/  ISETP.NE.AND P1, PT, R13, RZ, P1 ;  /* 0x000000ff0d00720c */ /* 0x000fe40000f25270 */
[----:B------:R-:W-:Y:S02]  /*0c90*/  SHF.R.U32.HI R11, RZ, R11, R12 ;  /* 0x0000000bff0b7219 */ /* 0x000fe4000001160c */
[----:B------:R-:W-:-:S02]  /*0ca0*/  PLOP3.LUT P0, PT, P0, P1, PT, 0xf8, 0x8f ;  /* 0x00000000008f781c */ /* 0x000fc40000703f70 */
[----:B------:R-:W-:Y:S02]  /*0cb0*/  SHF.R.U32.HI R13, RZ, 0x1, R11 ;  /* 0x00000001ff0d7819 */ /* 0x000fe4000001160b */
[----:B------:R-:W-:-:S04]  /*0cc0*/  SEL R10, RZ, 0x1, !P0 ;  /* 0x00000001ff0a7807 */ /* 0x000fc80004000000 */
[----:B------:R-:W-:-:S04]  /*0cd0*/  LOP3.LUT R10, R10, 0x1, R13, 0xf8, !PT ;  /* 0x000000010a0a7812 */ /* 0x000fc800078ef80d */
[----:B------:R-:W-:-:S04]  /*0ce0*/  LOP3.LUT R10, R10, R11, RZ, 0xc0, !PT ;  /* 0x0000000b0a0a7212 */ /* 0x000fc800078ec0ff */
[----:B------:R-:W-:-:S04]  /*0cf0*/  IADD3 R13, PT, PT, R13, R10, RZ ;  /* 0x0000000a0d0d7210 */ /* 0x000fc80007ffe0ff */
[----:B------:R-:W-:Y:S01]  /*0d00*/  LOP3.LUT R0, R13, R0, RZ, 0xfc, !PT ;  /* 0x000000000d007212 */ /* 0x000fe200078efcff */
[----:B------:R-:W-:Y:S06]  /*0d10*/  BRA `(.L_x_22) ;  /* 0x0000000000107947 */ /* 0x000fec0003800000 */
.L_x_21:
[----:B------:R-:W-:-:S04]  /*0d20*/  LOP3.LUT R0, R0, 0x80000000, RZ, 0xc0, !PT ;  /* 0x8000000000007812 */ /* 0x000fc800078ec0ff */
[----:B------:R-:W-:Y:S01]  /*0d30*/  LOP3.LUT R0, R0, 0x7f800000, RZ, 0xfc, !PT ;  /* 0x7f80000000007812 */ /* 0x000fe200078efcff */
[----:B------:R-:W-:Y:S06]  /*0d40*/  BRA `(.L_x_22) ;  /* 0x0000000000047947 */ /* 0x000fec0003800000 */
.L_x_20:
[----:B------:R-:W-:-:S07]  /*0d50*/  IMAD R0, R13, 0x800000, R0 ;  /* 0x008000000d007824 */ /* 0x000fce00078e0200 */
.L_x_22:
[----:B------:R-:W-:Y:S05]  /*0d60*/  BSYNC.RECONVERGENT B2 ;  /* 0x0000000000027941 */ /* 0x000fea0003800200 */
.L_x_19:
[----:B------:R-:W-:Y:S05]  /*0d70*/  BRA `(.L_x_23) ;  /* 0x0000000000207947 */ /* 0x000fea0003800000 */
.L_x_18:
[----:B------:R-:W-:-:S04]  /*0d80*/  LOP3.LUT R0, R13, 0x80000000, R12, 0x48, !PT ;  /* 0x800000000d007812 */ /* 0x000fc800078e480c */
[----:B------:R-:W-:Y:S01]  /*0d90*/  LOP3.LUT R0, R0, 0x7f800000, RZ, 0xfc, !PT ;  /* 0x7f80000000007812 */ /* 0x000fe200078efcff */
[----:B------:R-:W-:Y:S06]  /*0da0*/  BRA `(.L_x_23) ;  /* 0x0000000000147947 */ /* 0x000fec0003800000 */
.L_x_17:
[----:B------:R-:W-:Y:S01]  /*0db0*/  LOP3.LUT R0, R13, 0x80000000, R12, 0x48, !PT ;  /* 0x800000000d007812 */ /* 0x000fe200078e480c */
[----:B------:R-:W-:Y:S06]  /*0dc0*/  BRA `(.L_x_23) ;  /* 0x00000000000c7947 */ /* 0x000fec0003800000 */
.L_x_16:
[----:B------:R-:W0:Y:S01]  /*0dd0*/  MUFU.RSQ R0, -QNAN ;  /* 0xffc0000000007908 */ /* 0x000e220000001400 */
[----:B------:R-:W-:Y:S05]  /*0de0*/  BRA `(.L_x_23) ;  /* 0x0000000000047947 */ /* 0x000fea0003800000 */
.L_x_15:
[----:B------:R-:W-:-:S07]  /*0df0*/  FADD.FTZ R0, R0, R3 ;  /* 0x0000000300007221 */ /* 0x000fce0000010000 */
.L_x_23:
[----:B------:R-:W-:Y:S05]  /*0e00*/  BSYNC.RECONVERGENT B1 ;  /* 0x0000000000017941 */ /* 0x000fea0003800200 */
.L_x_13:
[----:B------:R-:W-:Y:S02]  /*0e10*/  IMAD.MOV.U32 R10, RZ, RZ, R8 ;  /* 0x000000ffff0a7224 */ /* 0x000fe400078e0008 */
[----:B------:R-:W-:-:S04]  /*0e20*/  IMAD.MOV.U32 R11, RZ, RZ, 0x0 ;  /* 0x00000000ff0b7424 */ /* 0x000fc800078e00ff */
[----:B0-----:R-:W-:Y:S05]  /*0e30*/  RET.REL.NODEC R10 `(_Z13softmaxKernelPfS_i) ;  /* 0xfffffff00a707950 */ /* 0x001fea0003c3ffff */
.L_x_24:
[----:B------:R-:W-:-:S00]  /*0e40*/  BRA `(.L_x_24) ;  /* 0xfffffffc00fc7947 */ /* 0x000fc0000383ffff */
[----:B------:R-:W-:-:S00]  /*0e50*/  NOP ;  /* 0x0000000000007918 */ /* 0x000fc00000000000 */
        /* <DEDUP_REMOVED lines=10> */
.L_x_25:


//--------------------- .nv.shared._Z13softmaxKernelPfS_i --------------------------
	.section	.nv.shared._Z13softmaxKernelPfS_i,"aw",@nobits
	.sectionflags	@""
	.align	16
	.zero		1024


//--------------------- .nv.shared.reserved.0     --------------------------
	.section	.nv.shared.reserved.0,"aw",@nobits
	.weak		__nv_reservedSMEM_offset_0_alias
	.size		__nv_reservedSMEM_offset_0_alias, 0, 64
	.other		__nv_reservedSMEM_offset_0_alias,@"STO_CUDA_RESERVED_SHARED STV_DEFAULT"
__nv_reservedSMEM_offset_0_alias:
	.zero		0
	.zero		64


//--------------------- .nv.constant0._Z13softmaxKernelPfS_i --------------------------
	.section	.nv.constant0._Z13softmaxKernelPfS_i,"a",@progbits
	.sectionflags	@""
	.align	4
.nv.constant0._Z13softmaxKernelPfS_i:
	.zero		916


//--------------------- SYMBOLS --------------------------

	.type		.nv.reservedSmem.offset0,@object
	.size		.nv.reservedSmem.offset0,0x4
	.type		.nv.reservedSmem.cap,@object
	.size		.nv.reservedSmem.cap,0x4
